	.headerflags	@"EF_CUDA_TEXMODE_UNIFIED EF_CUDA_64BIT_ADDRESS EF_CUDA_ACCELERATORS EF_CUDA_SM90 EF_CUDA_VIRTUAL_SM(EF_CUDA_SM90)"
	.elftype	@"ET_EXEC"


//--------------------- .nv.info                  --------------------------
	.section	.nv.info,"",@"SHT_CUDA_INFO"
	.align	4


	//----- nvinfo : EIATTR_REGCOUNT
	.align		4
        /*0000*/ 	.byte	0x04, 0x2f
        /*0002*/ 	.short	(.L_3 - .L_2)
	.align		4
.L_2:
        /*0004*/ 	.word	index@(triton_poi_fused__native_batch_norm_legit_no_training_relu_7)
        /*0008*/ 	.word	0x00000010


	//----- nvinfo : EIATTR_MIN_STACK_SIZE
	.align		4
.L_3:
        /*000c*/ 	.byte	0x04, 0x12
        /*000e*/ 	.short	(.L_5 - .L_4)
	.align		4
.L_4:
        /*0010*/ 	.word	index@(triton_poi_fused__native_batch_norm_legit_no_training_relu_7)
        /*0014*/ 	.word	0x00000000


	//----- nvinfo : EIATTR_FRAME_SIZE
	.align		4
.L_5:
        /*0018*/ 	.byte	0x04, 0x11
        /*001a*/ 	.short	(.L_7 - .L_6)
	.align		4
.L_6:
        /*001c*/ 	.word	index@(triton_poi_fused__native_batch_norm_legit_no_training_relu_7)
        /*0020*/ 	.word	0x00000000


	//----- nvinfo : EIATTR_MIN_STACK_SIZE
	.align		4
.L_7:
        /*0024*/ 	.byte	0x04, 0x12
        /*0026*/ 	.short	(.L_9 - .L_8)
	.align		4
.L_8:
        /*0028*/ 	.word	index@(triton_poi_fused__native_batch_norm_legit_no_training_relu_7)
        /*002c*/ 	.word	0x00000000
.L_9:


//--------------------- .nv.info.triton_poi_fused__native_batch_norm_legit_no_training_relu_7 --------------------------
	.section	.nv.info.triton_poi_fused__native_batch_norm_legit_no_training_relu_7,"",@"SHT_CUDA_INFO"
	.sectionflags	@""
	.align	4


	//----- nvinfo : EIATTR_CUDA_API_VERSION
	.align		4
        /*0000*/ 	.byte	0x04, 0x37
        /*0002*/ 	.short	(.L_11 - .L_10)
.L_10:
        /*0004*/ 	.word	0x0000007c


	//----- nvinfo : EIATTR_KPARAM_INFO
	.align		4
.L_11:
        /*0008*/ 	.byte	0x04, 0x17
        /*000a*/ 	.short	(.L_13 - .L_12)
.L_12:
        /*000c*/ 	.word	0x00000000
        /*0010*/ 	.short	0x0006
        /*0012*/ 	.short	0x0030
        /*0014*/ 	.byte	0x00, 0xf0, 0x11, 0x00


	//----- nvinfo : EIATTR_KPARAM_INFO
	.align		4
.L_13:
        /*0018*/ 	.byte	0x04, 0x17
        /*001a*/ 	.short	(.L_15 - .L_14)
.L_14:
        /*001c*/ 	.word	0x00000000
        /*0020*/ 	.short	0x0005
        /*0022*/ 	.short	0x0028
        /*0024*/ 	.byte	0x00, 0xf4, 0x21, 0x00


	//----- nvinfo : EIATTR_KPARAM_INFO
	.align		4
.L_15:
        /*0028*/ 	.byte	0x04, 0x17
        /*002a*/ 	.short	(.L_17 - .L_16)
.L_16:
        /*002c*/ 	.word	0x00000000
        /*0030*/ 	.short	0x0004
        /*0032*/ 	.short	0x0020
        /*0034*/ 	.byte	0x00, 0xf4, 0x21, 0x00


	//----- nvinfo : EIATTR_KPARAM_INFO
	.align		4
.L_17:
        /*0038*/ 	.byte	0x04, 0x17
        /*003a*/ 	.short	(.L_19 - .L_18)
.L_18:
        /*003c*/ 	.word	0x00000000
        /*0040*/ 	.short	0x0003
        /*0042*/ 	.short	0x0018
        /*0044*/ 	.byte	0x00, 0xf4, 0x21, 0x00


	//----- nvinfo : EIATTR_KPARAM_INFO
	.align		4
.L_19:
        /*0048*/ 	.byte	0x04, 0x17
        /*004a*/ 	.short	(.L_21 - .L_20)
.L_20:
        /*004c*/ 	.word	0x00000000
        /*0050*/ 	.short	0x0002
        /*0052*/ 	.short	0x0010
        /*0054*/ 	.byte	0x00, 0xf4, 0x21, 0x00


	//----- nvinfo : EIATTR_KPARAM_INFO
	.align		4
.L_21:
        /*0058*/ 	.byte	0x04, 0x17
        /*005a*/ 	.short	(.L_23 - .L_22)
.L_22:
        /*005c*/ 	.word	0x00000000
        /*0060*/ 	.short	0x0001
        /*0062*/ 	.short	0x0008
        /*0064*/ 	.byte	0x00, 0xf4, 0x21, 0x00


	//----- nvinfo : EIATTR_KPARAM_INFO
	.align		4
.L_23:
        /*0068*/ 	.byte	0x04, 0x17
        /*006a*/ 	.short	(.L_25 - .L_24)
.L_24:
        /*006c*/ 	.word	0x00000000
        /*0070*/ 	.short	0x0000
        /*0072*/ 	.short	0x0000
        /*0074*/ 	.byte	0x00, 0xf4, 0x21, 0x00


	//----- nvinfo : EIATTR_SPARSE_MMA_MASK
	.align		4
.L_25:
        /*0078*/ 	.byte	0x03, 0x50
        /*007a*/ 	.short	0x0000


	//----- nvinfo : EIATTR_MAXREG_COUNT
	.align		4
        /*007c*/ 	.byte	0x03, 0x1b
        /*007e*/ 	.short	0x00ff


	//----- nvinfo : EIATTR_EXIT_INSTR_OFFSETS
	.align		4
        /*0080*/ 	.byte	0x04, 0x1c
        /*0082*/ 	.short	(.L_27 - .L_26)


	//   ....[0]....
.L_26:
        /*0084*/ 	.word	0x00000250


	//   ....[1]....
        /*0088*/ 	.word	0x00000270


	//----- nvinfo : EIATTR_REQNTID
	.align		4
.L_27:
        /*008c*/ 	.byte	0x04, 0x10
        /*008e*/ 	.short	(.L_29 - .L_28)
.L_28:
        /*0090*/ 	.word	0x00000080
        /*0094*/ 	.word	0x00000001
        /*0098*/ 	.word	0x00000001


	//----- nvinfo : EIATTR_CBANK_PARAM_SIZE
	.align		4
.L_29:
        /*009c*/ 	.byte	0x03, 0x19
        /*009e*/ 	.short	0x0034


	//----- nvinfo : EIATTR_PARAM_CBANK
	.align		4
        /*00a0*/ 	.byte	0x04, 0x0a
        /*00a2*/ 	.short	(.L_31 - .L_30)
	.align		4
.L_30:
        /*00a4*/ 	.word	index@(.nv.constant0.triton_poi_fused__native_batch_norm_legit_no_training_relu_7)
        /*00a8*/ 	.short	0x0210
        /*00aa*/ 	.short	0x0034


	//----- nvinfo : EIATTR_SW_WAR
	.align		4
.L_31:
        /*00ac*/ 	.byte	0x04, 0x36
        /*00ae*/ 	.short	(.L_33 - .L_32)
.L_32:
        /*00b0*/ 	.word	0x00000008
.L_33:


//--------------------- .nv.callgraph             --------------------------
	.section	.nv.callgraph,"",@"SHT_CUDA_CALLGRAPH"
	.align	4
	.sectionentsize	8
	.align		4
        /*0000*/ 	.word	0x00000000
	.align		4
        /*0004*/ 	.word	0xffffffff
	.align		4
        /*0008*/ 	.word	0x00000000
	.align		4
        /*000c*/ 	.word	0xfffffffe
	.align		4
        /*0010*/ 	.word	0x00000000
	.align		4
        /*0014*/ 	.word	0xfffffffd
	.align		4
        /*0018*/ 	.word	0x00000000
	.align		4
        /*001c*/ 	.word	0xfffffffc


//--------------------- .nv.constant4             --------------------------
	.section	.nv.constant4,"a",@progbits
	.align	8
	.align		8
.nv.constant4:
        /*0000*/ 	.dword	_$_str
	.align		8
        /*0008*/ 	.dword	_$_str_$_2


//--------------------- .text.triton_poi_fused__native_batch_norm_legit_no_training_relu_7 --------------------------
	.section	.text.triton_poi_fused__native_batch_norm_legit_no_training_relu_7,"ax",@progbits
	.align	128
        .global         triton_poi_fused__native_batch_norm_legit_no_training_relu_7
        .type           triton_poi_fused__native_batch_norm_legit_no_training_relu_7,@function
        .size           triton_poi_fused__native_batch_norm_legit_no_training_relu_7,(.L_x_1 - triton_poi_fused__native_batch_norm_legit_no_training_relu_7)
        .other          triton_poi_fused__native_batch_norm_legit_no_training_relu_7,@"STO_CUDA_ENTRY STV_DEFAULT"
triton_poi_fused__native_batch_norm_legit_no_training_relu_7:
.text.triton_poi_fused__native_batch_norm_legit_no_training_relu_7:
[----:B------:R-:W0:Y:S08]  /*0000*/  LDC R1, c[0x0][0x28] ;  /* 0x00000a00ff017b82 */ /* 0x000e300000000800 */
[----:B------:R-:W1:Y:S01]  /*0010*/  LDC.64 R6, c[0x0][0x220] ;  /* 0x00008800ff067b82 */ /* 0x000e620000000a00 */
[----:B------:R-:W-:Y:S01]  /*0020*/  ULDC.64 UR4, c[0x0][0x208] ;  /* 0x0000820000047ab9 */ /* 0x000fe20000000a00 */
[----:B------:R-:W2:Y:S01]  /*0030*/  S2R R0, SR_TID.X ;  /* 0x0000000000007919 */ /* 0x000ea20000002100 */
[----:B------:R-:W3:Y:S05]  /*0040*/  S2R R13, SR_CTAID.X ;  /* 0x00000000000d7919 */ /* 0x000eea0000002500 */
[----:B------:R-:W4:Y:S01]  /*0050*/  LDC.64 R2, c[0x0][0x210] ;  /* 0x00008400ff027b82 */ /* 0x000f220000000a00 */
[----:B-1----:R-:W5:Y:S07]  /*0060*/  LDG.E R6, desc[UR4][R6.64] ;  /* 0x0000000406067981 */ /* 0x002f6e000c1e1900 */
[----:B------:R-:W1:Y:S08]  /*0070*/  LDC.64 R4, c[0x0][0x218] ;  /* 0x00008600ff047b82 */ /* 0x000e700000000a00 */
[----:B------:R-:W1:Y:S01]  /*0080*/  LDC.64 R8, c[0x0][0x228] ;  /* 0x00008a00ff087b82 */ /* 0x000e620000000a00 */
[----:B--2---:R-:W-:-:S04]  /*0090*/  LOP3.LUT R0, R0, 0x7f, RZ, 0xc0, !PT ;  /* 0x0000007f00007812 */ /* 0x004fc800078ec0ff */
[----:B---3--:R-:W-:Y:S01]  /*00a0*/  LEA R13, R13, R0, 0x7 ;  /* 0x000000000d0d7211 */ /* 0x008fe200078e38ff */
[----:B------:R-:W-:Y:S02]  /*00b0*/  HFMA2.MMA R0, -RZ, RZ, 0, 0 ;  /* 0x00000000ff007435 */ /* 0x000fe400000001ff */
[----:B------:R-:W2:Y:S01]  /*00c0*/  LDC.64 R10, c[0x0][0x230] ;  /* 0x00008c00ff0a7b82 */ /* 0x000ea20000000a00 */
[C---:B------:R-:W-:Y:S01]  /*00d0*/  ISETP.GE.AND P0, PT, R13.reuse, 0x400, PT ;  /* 0x000004000d00780c */ /* 0x040fe20003f06270 */
[----:B----4-:R-:W-:Y:S01]  /*00e0*/  IMAD.WIDE R2, R13, 0x4, R2 ;  /* 0x000000040d027825 */ /* 0x010fe200078e0202 */
[----:B-1----:R-:W3:Y:S11]  /*00f0*/  LDG.E R5, desc[UR4][R4.64] ;  /* 0x0000000404057981 */ /* 0x002ef6000c1e1900 */
[----:B------:R1:W3:Y:S04]  /*0100*/  @!P0 LDG.E R0, desc[UR4][R2.64] ;  /* 0x0000000402008981 */ /* 0x0002e8000c1e1900 */
[----:B0-----:R-:W4:Y:S04]  /*0110*/  LDG.E R8, desc[UR4][R8.64] ;  /* 0x0000000408087981 */ /* 0x001f28000c1e1900 */
[----:B--2---:R-:W4:Y:S01]  /*0120*/  LDG.E R11, desc[UR4][R10.64] ;  /* 0x000000040a0b7981 */ /* 0x004f22000c1e1900 */
[----:B-1----:R-:W-:Y:S01]  /*0130*/  MOV R2, 0x3e800000 ;  /* 0x3e80000000027802 */ /* 0x002fe20000000f00 */
[----:B-----5:R-:W-:-:S04]  /*0140*/  FADD R6, R6, 9.9999997473787516356e-06 ;  /* 0x3727c5ac06067421 */ /* 0x020fc80000000000 */
[----:B------:R-:W0:Y:S02]  /*0150*/  MUFU.SQRT R7, R6 ;  /* 0x0000000600077308 */ /* 0x000e240000002000 */
[C---:B0-----:R-:W-:Y:S02]  /*0160*/  FSETP.GT.AND P1, PT, R7.reuse, 8.50705917302346158658e+37, PT ;  /* 0x7e8000000700780b */ /* 0x041fe40003f24000 */
[----:B------:R-:W-:-:S11]  /*0170*/  FSETP.GEU.AND P2, PT, R7, 1.175494350822287508e-38, PT ;  /* 0x008000000700780b */ /* 0x000fd60003f4e000 */
[----:B------:R-:W-:-:S04]  /*0180*/  @P1 FMUL R7, R7, 0.25 ;  /* 0x3e80000007071820 */ /* 0x000fc80000400000 */
[----:B------:R-:W-:-:S06]  /*0190*/  @!P2 FMUL R7, R7, 16777216 ;  /* 0x4b8000000707a820 */ /* 0x000fcc0000400000 */
[----:B------:R-:W0:Y:S01]  /*01a0*/  MUFU.RCP R7, R7 ;  /* 0x0000000700077308 */ /* 0x000e220000001000 */
[----:B------:R-:W-:Y:S02]  /*01b0*/  FSEL R4, R2, 1, P1 ;  /* 0x3f80000002047808 */ /* 0x000fe40000800000 */
[----:B------:R-:W1:Y:S03]  /*01c0*/  LDC.64 R2, c[0x0][0x238] ;  /* 0x00008e00ff027b82 */ /* 0x000e660000000a00 */
[----:B------:R-:W-:Y:S01]  /*01d0*/  @!P2 FMUL R4, R4, 16777216 ;  /* 0x4b8000000404a820 */ /* 0x000fe20000400000 */
[----:B---3--:R-:W-:-:S03]  /*01e0*/  FADD R0, -R5, R0 ;  /* 0x0000000005007221 */ /* 0x008fc60000000100 */
[----:B0-----:R-:W-:-:S04]  /*01f0*/  FMUL R5, R7, R4 ;  /* 0x0000000407057220 */ /* 0x001fc80000400000 */
[----:B------:R-:W-:-:S04]  /*0200*/  FMUL R0, R0, R5 ;  /* 0x0000000500007220 */ /* 0x000fc80000400000 */
[----:B----4-:R-:W-:-:S05]  /*0210*/  FFMA R0, R8, R0, R11 ;  /* 0x0000000008007223 */ /* 0x010fca000000000b */
[----:B------:R-:W-:Y:S01]  /*0220*/  FSETP.GEU.AND P1, PT, R0, RZ, PT ;  /* 0x000000ff0000720b */ /* 0x000fe20003f2e000 */
[----:B-1----:R-:W-:-:S03]  /*0230*/  IMAD.WIDE R2, R13, 0x4, R2 ;  /* 0x000000040d027825 */ /* 0x002fc600078e0202 */
[----:B------:R-:W-:Y:S01]  /*0240*/  FSEL R5, R0, RZ, P1 ;  /* 0x000000ff00057208 */ /* 0x000fe20000800000 */
[----:B------:R-:W-:Y:S08]  /*0250*/  @P0 EXIT ;  /* 0x000000000000094d */ /* 0x000ff00003800000 */
[----:B------:R-:W-:Y:S01]  /*0260*/  STG.E desc[UR4][R2.64], R5 ;  /* 0x0000000502007986 */ /* 0x000fe2000c101904 */
[----:B------:R-:W-:Y:S05]  /*0270*/  EXIT ;  /* 0x000000000000794d */ /* 0x000fea0003800000 */
.L_x_0:
[----:B------:R-:W-:-:S00]  /*0280*/  BRA `(.L_x_0) ;  /* 0xfffffffc00fc7947 */ /* 0x000fc0000383ffff */
[----:B------:R-:W-:-:S00]  /*0290*/  NOP ;  /* 0x0000000000007918 */ /* 0x000fc00000000000 */
        /* <DEDUP_REMOVED lines=14> */
.L_x_1:


//--------------------- .nv.global.init           --------------------------
	.section	.nv.global.init,"aw",@progbits
.nv.global.init:
	.type		_$_str,@object
	.size		_$_str,(_$_str_$_2 - _$_str)
_$_str:
        /*0000*/ 	.byte	0x5f, 0x5f, 0x43, 0x55, 0x44, 0x41, 0x5f, 0x46, 0x54, 0x5a, 0x00
	.type		_$_str_$_2,@object
	.size		_$_str_$_2,(.L_1 - _$_str_$_2)
_$_str_$_2:
        /*000b*/ 	.byte	0x5f, 0x5f, 0x43, 0x55, 0x44, 0x41, 0x5f, 0x50, 0x52, 0x45, 0x43, 0x5f, 0x53, 0x51, 0x52, 0x54
        /*001b*/ 	.byte	0x00
.L_1:


//--------------------- .nv.constant0.triton_poi_fused__native_batch_norm_legit_no_training_relu_7 --------------------------
	.section	.nv.constant0.triton_poi_fused__native_batch_norm_legit_no_training_relu_7,"a",@progbits
	.sectionflags	@""
	.align	4
.nv.constant0.triton_poi_fused__native_batch_norm_legit_no_training_relu_7:
	.zero		580
